//
// Generated by NVIDIA NVVM Compiler
//
// Compiler Build ID: CL-36424714
// Cuda compilation tools, release 13.0, V13.0.88
// Based on NVVM 20.0.0
//

.version 9.0
.target sm_100
.address_size 64

	// .globl	_Z10stencil_2DPiS_
// _ZZ10stencil_2DPiS_E4temp has been demoted

.visible .entry _Z10stencil_2DPiS_(
	.param .u64 .ptr .align 1 _Z10stencil_2DPiS__param_0,
	.param .u64 .ptr .align 1 _Z10stencil_2DPiS__param_1
)
{
	.reg .pred 	%p<3>;
	.reg .b32 	%r<51>;
	.reg .b64 	%rd<9>;
	// demoted variable
	.shared .align 4 .b8 _ZZ10stencil_2DPiS_E4temp[5776];
	ld.param.u64 	%rd3, [_Z10stencil_2DPiS__param_0];
	ld.param.u64 	%rd2, [_Z10stencil_2DPiS__param_1];
	cvta.to.global.u64 	%rd4, %rd3;
	mov.u32 	%r1, %tid.x;
	mov.u32 	%r5, %ctaid.x;
	mov.u32 	%r6, %ntid.x;
	mad.lo.s32 	%r7, %r5, %r6, %r1;
	mov.u32 	%r2, %tid.y;
	mov.u32 	%r8, %ctaid.y;
	mov.u32 	%r9, %ntid.y;
	mad.lo.s32 	%r10, %r8, %r9, %r2;
	mad.lo.s32 	%r3, %r7, 518, %r10;
	mul.wide.s32 	%rd5, %r3, 4;
	add.s64 	%rd1, %rd4, %rd5;
	ld.global.u32 	%r11, [%rd1];
	mov.u32 	%r12, _ZZ10stencil_2DPiS_E4temp;
	mad.lo.s32 	%r13, %r1, 152, %r12;
	shl.b32 	%r14, %r2, 2;
	add.s32 	%r15, %r13, %r14;
	add.s32 	%r4, %r15, 456;
	st.shared.u32 	[%r15+468], %r11;
	setp.gt.u32 	%p1, %r1, 2;
	@%p1 bra 	$L__BB0_2;
	ld.global.u32 	%r16, [%rd1+-6216];
	st.shared.u32 	[%r4+-444], %r16;
	ld.global.u32 	%r17, [%rd1+66304];
	st.shared.u32 	[%r4+4876], %r17;
$L__BB0_2:
	setp.gt.u32 	%p2, %r2, 2;
	@%p2 bra 	$L__BB0_4;
	ld.global.u32 	%r18, [%rd1+-12];
	st.shared.u32 	[%r4], %r18;
	ld.global.u32 	%r19, [%rd1+128];
	st.shared.u32 	[%r4+140], %r19;
$L__BB0_4:
	bar.sync 	0;
	add.s32 	%r22, %r12, %r14;
	mad.lo.s32 	%r23, %r1, 152, %r22;
	ld.shared.u32 	%r24, [%r23+12];
	ld.shared.u32 	%r25, [%r4];
	add.s32 	%r26, %r24, %r25;
	ld.shared.u32 	%r27, [%r23+164];
	add.s32 	%r28, %r27, %r26;
	ld.shared.u32 	%r29, [%r4+4];
	add.s32 	%r30, %r28, %r29;
	ld.shared.u32 	%r31, [%r23+316];
	add.s32 	%r32, %r31, %r30;
	ld.shared.u32 	%r33, [%r4+8];
	add.s32 	%r34, %r32, %r33;
	ld.shared.u32 	%r35, [%r23+468];
	shl.b32 	%r36, %r35, 1;
	add.s32 	%r37, %r34, %r36;
	ld.shared.u32 	%r38, [%r23+620];
	add.s32 	%r39, %r38, %r37;
	ld.shared.u32 	%r40, [%r4+16];
	add.s32 	%r41, %r39, %r40;
	ld.shared.u32 	%r42, [%r23+772];
	add.s32 	%r43, %r42, %r41;
	ld.shared.u32 	%r44, [%r4+20];
	add.s32 	%r45, %r43, %r44;
	ld.shared.u32 	%r46, [%r23+924];
	add.s32 	%r47, %r46, %r45;
	ld.shared.u32 	%r48, [%r4+24];
	add.s32 	%r49, %r47, %r48;
	cvta.to.global.u64 	%rd6, %rd2;
	sub.s32 	%r50, %r49, %r35;
	add.s64 	%rd8, %rd6, %rd5;
	st.global.u32 	[%rd8], %r50;
	ret;

}
	// .globl	_Z18mult_square_matrixPiS_S_i
.visible .entry _Z18mult_square_matrixPiS_S_i(
	.param .u64 .ptr .align 1 _Z18mult_square_matrixPiS_S_i_param_0,
	.param .u64 .ptr .align 1 _Z18mult_square_matrixPiS_S_i_param_1,
	.param .u64 .ptr .align 1 _Z18mult_square_matrixPiS_S_i_param_2,
	.param .u32 _Z18mult_square_matrixPiS_S_i_param_3
)
{
	.reg .pred 	%p<10>;
	.reg .b32 	%r<107>;
	.reg .b64 	%rd<67>;

	ld.param.u64 	%rd14, [_Z18mult_square_matrixPiS_S_i_param_0];
	ld.param.u64 	%rd15, [_Z18mult_square_matrixPiS_S_i_param_1];
	ld.param.u32 	%r31, [_Z18mult_square_matrixPiS_S_i_param_3];
	cvta.to.global.u64 	%rd1, %rd15;
	cvta.to.global.u64 	%rd2, %rd14;
	mov.u32 	%r32, %ctaid.x;
	mov.u32 	%r33, %ntid.x;
	mov.u32 	%r34, %tid.x;
	mad.lo.s32 	%r1, %r32, %r33, %r34;
	mov.u32 	%r35, %ctaid.y;
	mov.u32 	%r36, %ntid.y;
	mov.u32 	%r37, %tid.y;
	mad.lo.s32 	%r38, %r35, %r36, %r37;
	max.s32 	%r39, %r1, %r38;
	setp.ge.s32 	%p1, %r39, %r31;
	@%p1 bra 	$L__BB1_13;
	mul.lo.s32 	%r3, %r31, %r38;
	and.b32  	%r4, %r31, 7;
	setp.lt.u32 	%p2, %r31, 8;
	mov.b32 	%r101, 0;
	mov.u32 	%r106, %r101;
	@%p2 bra 	$L__BB1_4;
	and.b32  	%r101, %r31, 2147483640;
	neg.s32 	%r95, %r101;
	mul.wide.s32 	%rd16, %r31, 4;
	add.s64 	%rd3, %rd1, %rd16;
	shl.b32 	%r7, %r31, 3;
	mul.wide.s32 	%rd17, %r31, 8;
	add.s64 	%rd4, %rd1, %rd17;
	mul.wide.s32 	%rd18, %r31, 12;
	add.s64 	%rd5, %rd1, %rd18;
	mul.wide.s32 	%rd19, %r31, 16;
	add.s64 	%rd6, %rd1, %rd19;
	mul.wide.s32 	%rd20, %r31, 20;
	add.s64 	%rd7, %rd1, %rd20;
	mul.wide.s32 	%rd21, %r31, 24;
	add.s64 	%rd8, %rd1, %rd21;
	mul.wide.s32 	%rd22, %r31, 28;
	add.s64 	%rd9, %rd1, %rd22;
	mul.wide.u32 	%rd23, %r3, 4;
	add.s64 	%rd24, %rd23, %rd2;
	add.s64 	%rd66, %rd24, 16;
	mov.b32 	%r106, 0;
	mov.u32 	%r94, %r1;
$L__BB1_3:
	.pragma "nounroll";
	mul.wide.s32 	%rd25, %r94, 4;
	add.s64 	%rd26, %rd3, %rd25;
	add.s64 	%rd27, %rd4, %rd25;
	add.s64 	%rd28, %rd5, %rd25;
	add.s64 	%rd29, %rd6, %rd25;
	add.s64 	%rd30, %rd7, %rd25;
	add.s64 	%rd31, %rd8, %rd25;
	add.s64 	%rd32, %rd9, %rd25;
	add.s64 	%rd33, %rd1, %rd25;
	ld.global.u32 	%r43, [%rd66+-16];
	ld.global.u32 	%r44, [%rd33];
	mad.lo.s32 	%r45, %r44, %r43, %r106;
	ld.global.u32 	%r46, [%rd66+-12];
	ld.global.u32 	%r47, [%rd26];
	mad.lo.s32 	%r48, %r47, %r46, %r45;
	ld.global.u32 	%r49, [%rd66+-8];
	ld.global.u32 	%r50, [%rd27];
	mad.lo.s32 	%r51, %r50, %r49, %r48;
	ld.global.u32 	%r52, [%rd66+-4];
	ld.global.u32 	%r53, [%rd28];
	mad.lo.s32 	%r54, %r53, %r52, %r51;
	ld.global.u32 	%r55, [%rd66];
	ld.global.u32 	%r56, [%rd29];
	mad.lo.s32 	%r57, %r56, %r55, %r54;
	ld.global.u32 	%r58, [%rd66+4];
	ld.global.u32 	%r59, [%rd30];
	mad.lo.s32 	%r60, %r59, %r58, %r57;
	ld.global.u32 	%r61, [%rd66+8];
	ld.global.u32 	%r62, [%rd31];
	mad.lo.s32 	%r63, %r62, %r61, %r60;
	ld.global.u32 	%r64, [%rd66+12];
	ld.global.u32 	%r65, [%rd32];
	mad.lo.s32 	%r106, %r65, %r64, %r63;
	add.s32 	%r95, %r95, 8;
	add.s32 	%r94, %r94, %r7;
	add.s64 	%rd66, %rd66, 32;
	setp.ne.s32 	%p3, %r95, 0;
	@%p3 bra 	$L__BB1_3;
$L__BB1_4:
	setp.eq.s32 	%p4, %r4, 0;
	@%p4 bra 	$L__BB1_12;
	and.b32  	%r17, %r31, 3;
	setp.lt.u32 	%p5, %r4, 4;
	@%p5 bra 	$L__BB1_7;
	add.s32 	%r67, %r101, %r3;
	mul.wide.u32 	%rd34, %r67, 4;
	add.s64 	%rd35, %rd2, %rd34;
	ld.global.u32 	%r68, [%rd35];
	mad.lo.s32 	%r69, %r101, %r31, %r1;
	mul.wide.s32 	%rd36, %r69, 4;
	add.s64 	%rd37, %rd1, %rd36;
	ld.global.u32 	%r70, [%rd37];
	mad.lo.s32 	%r71, %r70, %r68, %r106;
	cvt.u64.u32 	%rd38, %r3;
	cvt.u64.u32 	%rd39, %r101;
	add.s64 	%rd40, %rd39, %rd38;
	shl.b64 	%rd41, %rd40, 2;
	add.s64 	%rd42, %rd2, %rd41;
	ld.global.u32 	%r72, [%rd42+4];
	mul.wide.s32 	%rd43, %r31, 4;
	add.s64 	%rd44, %rd37, %rd43;
	ld.global.u32 	%r73, [%rd44];
	mad.lo.s32 	%r74, %r73, %r72, %r71;
	ld.global.u32 	%r75, [%rd42+8];
	add.s64 	%rd45, %rd44, %rd43;
	ld.global.u32 	%r76, [%rd45];
	mad.lo.s32 	%r77, %r76, %r75, %r74;
	ld.global.u32 	%r78, [%rd42+12];
	add.s64 	%rd46, %rd45, %rd43;
	ld.global.u32 	%r79, [%rd46];
	mad.lo.s32 	%r106, %r79, %r78, %r77;
	add.s32 	%r101, %r101, 4;
$L__BB1_7:
	setp.eq.s32 	%p6, %r17, 0;
	@%p6 bra 	$L__BB1_12;
	setp.eq.s32 	%p7, %r17, 1;
	@%p7 bra 	$L__BB1_10;
	add.s32 	%r81, %r101, %r3;
	mul.wide.u32 	%rd47, %r81, 4;
	add.s64 	%rd48, %rd2, %rd47;
	ld.global.u32 	%r82, [%rd48];
	mad.lo.s32 	%r83, %r101, %r31, %r1;
	mul.wide.s32 	%rd49, %r83, 4;
	add.s64 	%rd50, %rd1, %rd49;
	ld.global.u32 	%r84, [%rd50];
	mad.lo.s32 	%r85, %r84, %r82, %r106;
	cvt.u64.u32 	%rd51, %r3;
	cvt.u64.u32 	%rd52, %r101;
	add.s64 	%rd53, %rd52, %rd51;
	shl.b64 	%rd54, %rd53, 2;
	add.s64 	%rd55, %rd2, %rd54;
	ld.global.u32 	%r86, [%rd55+4];
	mul.wide.s32 	%rd56, %r31, 4;
	add.s64 	%rd57, %rd50, %rd56;
	ld.global.u32 	%r87, [%rd57];
	mad.lo.s32 	%r106, %r87, %r86, %r85;
	add.s32 	%r101, %r101, 2;
$L__BB1_10:
	and.b32  	%r88, %r31, 1;
	setp.eq.b32 	%p8, %r88, 1;
	not.pred 	%p9, %p8;
	@%p9 bra 	$L__BB1_12;
	add.s32 	%r89, %r101, %r3;
	mul.wide.u32 	%rd58, %r89, 4;
	add.s64 	%rd59, %rd2, %rd58;
	ld.global.u32 	%r90, [%rd59];
	mad.lo.s32 	%r91, %r101, %r31, %r1;
	mul.wide.s32 	%rd60, %r91, 4;
	add.s64 	%rd61, %rd1, %rd60;
	ld.global.u32 	%r92, [%rd61];
	mad.lo.s32 	%r106, %r92, %r90, %r106;
$L__BB1_12:
	ld.param.u64 	%rd65, [_Z18mult_square_matrixPiS_S_i_param_2];
	add.s32 	%r93, %r3, %r1;
	cvta.to.global.u64 	%rd62, %rd65;
	mul.wide.s32 	%rd63, %r93, 4;
	add.s64 	%rd64, %rd62, %rd63;
	st.global.u32 	[%rd64], %r106;
$L__BB1_13:
	ret;

}


// ===== COMPILED SASS (sm_100) =====

	.target	sm_100

	.elftype	@"ET_EXEC"


//--------------------- .note.nv.tkinfo           --------------------------
	.section	.note.nv.tkinfo,"",@"SHT_NOTE"
	.sectionflags	@"SHF_NOTE_NV_TKINFO"
	.tkinfo
        /*0018*/ 	.word	0x00000002
        /*0030*/ 	.string	""
        /*0030*/ 	.string	"ptxas"
        /*0030*/ 	.string	"Cuda compilation tools, release 13.0, V13.0.88"
        /*0030*/ 	.string	"Build cuda_13.0.r13.0/compiler.36424714_0"
        /*0030*/ 	.string	"-arch sm_100 -m 64 "



//--------------------- .note.nv.cuinfo           --------------------------
	.section	.note.nv.cuinfo,"",@"SHT_NOTE"
	.sectionflags	@"SHF_NOTE_NV_CUINFO"
        /*0018*/ 	.short	0x0002
        /*001a*/ 	.short	0x0064
        /*001c*/ 	.short	0x0082
	.zero		2


//--------------------- .nv.info                  --------------------------
	.section	.nv.info,"",@"SHT_CUDA_INFO"
	.align	4


	//----- nvinfo : EIATTR_REGCOUNT
	.align		4
        /*0000*/ 	.byte	0x04, 0x2f
        /*0002*/ 	.short	(.L_1 - .L_0)
	.align		4
.L_0:
        /*0004*/ 	.word	index@(_Z10stencil_2DPiS_)
        /*0008*/ 	.word	0x00000018


	//----- nvinfo : EIATTR_FRAME_SIZE
	.align		4
.L_1:
        /*000c*/ 	.byte	0x04, 0x11
        /*000e*/ 	.short	(.L_3 - .L_2)
	.align		4
.L_2:
        /*0010*/ 	.word	index@(_Z10stencil_2DPiS_)
        /*0014*/ 	.word	0x00000000


	//----- nvinfo : EIATTR_REGCOUNT
	.align		4
.L_3:
        /*0018*/ 	.byte	0x04, 0x2f
        /*001a*/ 	.short	(.L_5 - .L_4)
	.align		4
.L_4:
        /*001c*/ 	.word	index@(_Z18mult_square_matrixPiS_S_i)
        /*0020*/ 	.word	0x0000001e


	//----- nvinfo : EIATTR_FRAME_SIZE
	.align		4
.L_5:
        /*0024*/ 	.byte	0x04, 0x11
        /*0026*/ 	.short	(.L_7 - .L_6)
	.align		4
.L_6:
        /*0028*/ 	.word	index@(_Z18mult_square_matrixPiS_S_i)
        /*002c*/ 	.word	0x00000000


	//----- nvinfo : EIATTR_MIN_STACK_SIZE
	.align		4
.L_7:
        /*0030*/ 	.byte	0x04, 0x12
        /*0032*/ 	.short	(.L_9 - .L_8)
	.align		4
.L_8:
        /*0034*/ 	.word	index@(_Z18mult_square_matrixPiS_S_i)
        /*0038*/ 	.word	0x00000000


	//----- nvinfo : EIATTR_MIN_STACK_SIZE
	.align		4
.L_9:
        /*003c*/ 	.byte	0x04, 0x12
        /*003e*/ 	.short	(.L_11 - .L_10)
	.align		4
.L_10:
        /*0040*/ 	.word	index@(_Z10stencil_2DPiS_)
        /*0044*/ 	.word	0x00000000
.L_11:


//--------------------- .nv.compat                --------------------------
	.section	.nv.compat,"",@"SHT_CUDA_COMPAT_INFO"
	.align	4
        /*0000*/ 	.byte	0x02, 0x09, 0x00, 0x00, 0x02, 0x02, 0x01, 0x00, 0x02, 0x05, 0x05, 0x00, 0x03, 0x07, 0x01, 0x01
        /*0010*/ 	.byte	0x02, 0x03, 0x00, 0x00, 0x02, 0x06, 0x01, 0x00, 0x04, 0x0b, 0x08, 0x00, 0x09, 0x00, 0x00, 0x00
        /*0020*/ 	.byte	0x00, 0x00, 0x00, 0x00


//--------------------- .nv.info._Z18mult_square_matrixPiS_S_i --------------------------
	.section	.nv.info._Z18mult_square_matrixPiS_S_i,"",@"SHT_CUDA_INFO"
	.sectionflags	@""
	.align	4


	//----- nvinfo : EIATTR_CUDA_API_VERSION
	.align		4
        /*0000*/ 	.byte	0x04, 0x37
        /*0002*/ 	.short	(.L_13 - .L_12)
.L_12:
        /*0004*/ 	.word	0x00000082


	//----- nvinfo : EIATTR_KPARAM_INFO
	.align		4
.L_13:
        /*0008*/ 	.byte	0x04, 0x17
        /*000a*/ 	.short	(.L_15 - .L_14)
.L_14:
        /*000c*/ 	.word	0x00000000
        /*0010*/ 	.short	0x0003
        /*0012*/ 	.short	0x0018
        /*0014*/ 	.byte	0x00, 0xf0, 0x11, 0x00


	//----- nvinfo : EIATTR_KPARAM_INFO
	.align		4
.L_15:
        /*0018*/ 	.byte	0x04, 0x17
        /*001a*/ 	.short	(.L_17 - .L_16)
.L_16:
        /*001c*/ 	.word	0x00000000
        /*0020*/ 	.short	0x0002
        /*0022*/ 	.short	0x0010
        /*0024*/ 	.byte	0x00, 0xf5, 0x21, 0x00


	//----- nvinfo : EIATTR_KPARAM_INFO
	.align		4
.L_17:
        /*0028*/ 	.byte	0x04, 0x17
        /*002a*/ 	.short	(.L_19 - .L_18)
.L_18:
        /*002c*/ 	.word	0x00000000
        /*0030*/ 	.short	0x0001
        /*0032*/ 	.short	0x0008
        /*0034*/ 	.byte	0x00, 0xf5, 0x21, 0x00


	//----- nvinfo : EIATTR_KPARAM_INFO
	.align		4
.L_19:
        /*0038*/ 	.byte	0x04, 0x17
        /*003a*/ 	.short	(.L_21 - .L_20)
.L_20:
        /*003c*/ 	.word	0x00000000
        /*0040*/ 	.short	0x0000
        /*0042*/ 	.short	0x0000
        /*0044*/ 	.byte	0x00, 0xf5, 0x21, 0x00


	//----- nvinfo : EIATTR_SPARSE_MMA_MASK
	.align		4
.L_21:
        /*0048*/ 	.byte	0x03, 0x50
        /*004a*/ 	.short	0x0000


	//----- nvinfo : EIATTR_MAXREG_COUNT
	.align		4
        /*004c*/ 	.byte	0x03, 0x1b
        /*004e*/ 	.short	0x00ff


	//----- nvinfo : EIATTR_MERCURY_ISA_VERSION
	.align		4
        /*0050*/ 	.byte	0x03, 0x5f
        /*0052*/ 	.short	0x0101


	//----- nvinfo : EIATTR_VRC_CTA_INIT_COUNT
	.align		4
        /*0054*/ 	.byte	0x02, 0x4a
	.zero		1
	.zero		1


	//----- nvinfo : EIATTR_EXIT_INSTR_OFFSETS
	.align		4
        /*0058*/ 	.byte	0x04, 0x1c
        /*005a*/ 	.short	(.L_23 - .L_22)


	//   ....[0]....
.L_22:
        /*005c*/ 	.word	0x000000c0


	//   ....[1]....
        /*0060*/ 	.word	0x00000a90


	//----- nvinfo : EIATTR_CBANK_PARAM_SIZE
	.align		4
.L_23:
        /*0064*/ 	.byte	0x03, 0x19
        /*0066*/ 	.short	0x001c


	//----- nvinfo : EIATTR_PARAM_CBANK
	.align		4
        /*0068*/ 	.byte	0x04, 0x0a
        /*006a*/ 	.short	(.L_25 - .L_24)
	.align		4
.L_24:
        /*006c*/ 	.word	index@(.nv.constant0._Z18mult_square_matrixPiS_S_i)
        /*0070*/ 	.short	0x0380
        /*0072*/ 	.short	0x001c


	//----- nvinfo : EIATTR_SW_WAR
	.align		4
.L_25:
        /*0074*/ 	.byte	0x04, 0x36
        /*0076*/ 	.short	(.L_27 - .L_26)
.L_26:
        /*0078*/ 	.word	0x00000008
.L_27:


//--------------------- .nv.info._Z10stencil_2DPiS_ --------------------------
	.section	.nv.info._Z10stencil_2DPiS_,"",@"SHT_CUDA_INFO"
	.sectionflags	@""
	.align	4


	//----- nvinfo : EIATTR_CUDA_API_VERSION
	.align		4
        /*0000*/ 	.byte	0x04, 0x37
        /*0002*/ 	.short	(.L_29 - .L_28)
.L_28:
        /*0004*/ 	.word	0x00000082


	//----- nvinfo : EIATTR_KPARAM_INFO
	.align		4
.L_29:
        /*0008*/ 	.byte	0x04, 0x17
        /*000a*/ 	.short	(.L_31 - .L_30)
.L_30:
        /*000c*/ 	.word	0x00000000
        /*0010*/ 	.short	0x0001
        /*0012*/ 	.short	0x0008
        /*0014*/ 	.byte	0x00, 0xf5, 0x21, 0x00


	//----- nvinfo : EIATTR_KPARAM_INFO
	.align		4
.L_31:
        /*0018*/ 	.byte	0x04, 0x17
        /*001a*/ 	.short	(.L_33 - .L_32)
.L_32:
        /*001c*/ 	.word	0x00000000
        /*0020*/ 	.short	0x0000
        /*0022*/ 	.short	0x0000
        /*0024*/ 	.byte	0x00, 0xf5, 0x21, 0x00


	//----- nvinfo : EIATTR_SPARSE_MMA_MASK
	.align		4
.L_33:
        /*0028*/ 	.byte	0x03, 0x50
        /*002a*/ 	.short	0x0000


	//----- nvinfo : EIATTR_MAXREG_COUNT
	.align		4
        /*002c*/ 	.byte	0x03, 0x1b
        /*002e*/ 	.short	0x00ff


	//----- nvinfo : EIATTR_NUM_BARRIERS
	.align		4
        /*0030*/ 	.byte	0x02, 0x4c
        /*0032*/ 	.byte	0x01
	.zero		1


	//----- nvinfo : EIATTR_MERCURY_ISA_VERSION
	.align		4
        /*0034*/ 	.byte	0x03, 0x5f
        /*0036*/ 	.short	0x0101


	//----- nvinfo : EIATTR_VRC_CTA_INIT_COUNT
	.align		4
        /*0038*/ 	.byte	0x02, 0x4a
	.zero		1
	.zero		1


	//----- nvinfo : EIATTR_EXIT_INSTR_OFFSETS
	.align		4
        /*003c*/ 	.byte	0x04, 0x1c
        /*003e*/ 	.short	(.L_35 - .L_34)


	//   ....[0]....
.L_34:
        /*0040*/ 	.word	0x00000390


	//----- nvinfo : EIATTR_CBANK_PARAM_SIZE
	.align		4
.L_35:
        /*0044*/ 	.byte	0x03, 0x19
        /*0046*/ 	.short	0x0010


	//----- nvinfo : EIATTR_PARAM_CBANK
	.align		4
        /*0048*/ 	.byte	0x04, 0x0a
        /*004a*/ 	.short	(.L_37 - .L_36)
	.align		4
.L_36:
        /*004c*/ 	.word	index@(.nv.constant0._Z10stencil_2DPiS_)
        /*0050*/ 	.short	0x0380
        /*0052*/ 	.short	0x0010


	//----- nvinfo : EIATTR_SW_WAR
	.align		4
.L_37:
        /*0054*/ 	.byte	0x04, 0x36
        /*0056*/ 	.short	(.L_39 - .L_38)
.L_38:
        /*0058*/ 	.word	0x00000008
.L_39:


//--------------------- .nv.callgraph             --------------------------
	.section	.nv.callgraph,"",@"SHT_CUDA_CALLGRAPH"
	.align	4
	.sectionentsize	8
	.align		4
        /*0000*/ 	.word	0x00000000
	.align		4
        /*0004*/ 	.word	0xffffffff
	.align		4
        /*0008*/ 	.word	0x00000000
	.align		4
        /*000c*/ 	.word	0xfffffffe
	.align		4
        /*0010*/ 	.word	0x00000000
	.align		4
        /*0014*/ 	.word	0xfffffffd
	.align		4
        /*0018*/ 	.word	0x00000000
	.align		4
        /*001c*/ 	.word	0xfffffffc


//--------------------- .text._Z18mult_square_matrixPiS_S_i --------------------------
	.section	.text._Z18mult_square_matrixPiS_S_i,"ax",@progbits
	.align	128
        .global         _Z18mult_square_matrixPiS_S_i
        .type           _Z18mult_square_matrixPiS_S_i,@function
        .size           _Z18mult_square_matrixPiS_S_i,(.L_x_6 - _Z18mult_square_matrixPiS_S_i)
        .other          _Z18mult_square_matrixPiS_S_i,@"STO_CUDA_ENTRY STV_DEFAULT"
_Z18mult_square_matrixPiS_S_i:
.text._Z18mult_square_matrixPiS_S_i:
[----:B------:R-:W-:Y:S01]  /*0000*/  LDC R1, c[0x0][0x37c] ;  /* 0x0000df00ff017b82 */ /* 0x000fe20000000800 */
[----:B------:R-:W0:Y:S07]  /*0010*/  S2R R3, SR_TID.X ;  /* 0x0000000000037919 */ /* 0x000e2e0000002100 */
[----:B------:R-:W0:Y:S01]  /*0020*/  LDC R0, c[0x0][0x360] ;  /* 0x0000d800ff007b82 */ /* 0x000e220000000800 */
[----:B------:R-:W1:Y:S01]  /*0030*/  LDCU UR20, c[0x0][0x398] ;  /* 0x00007300ff1477ac */ /* 0x000e620008000800 */
[----:B------:R-:W2:Y:S06]  /*0040*/  S2R R2, SR_TID.Y ;  /* 0x0000000000027919 */ /* 0x000eac0000002200 */
[----:B------:R-:W0:Y:S08]  /*0050*/  S2UR UR4, SR_CTAID.X ;  /* 0x00000000000479c3 */ /* 0x000e300000002500 */
[----:B------:R-:W2:Y:S08]  /*0060*/  S2UR UR5, SR_CTAID.Y ;  /* 0x00000000000579c3 */ /* 0x000eb00000002600 */
[----:B------:R-:W2:Y:S01]  /*0070*/  LDC R13, c[0x0][0x364] ;  /* 0x0000d900ff0d7b82 */ /* 0x000ea20000000800 */
[----:B0-----:R-:W-:-:S02]  /*0080*/  IMAD R0, R0, UR4, R3 ;  /* 0x0000000400007c24 */ /* 0x001fc4000f8e0203 */
[----:B--2---:R-:W-:-:S05]  /*0090*/  IMAD R13, R13, UR5, R2 ;  /* 0x000000050d0d7c24 */ /* 0x004fca000f8e0202 */
[----:B------:R-:W-:-:S04]  /*00a0*/  VIMNMX R2, PT, PT, R0, R13, !PT ;  /* 0x0000000d00027248 */ /* 0x000fc80007fe0100 */
[----:B-1----:R-:W-:-:S13]  /*00b0*/  ISETP.GE.AND P0, PT, R2, UR20, PT ;  /* 0x0000001402007c0c */ /* 0x002fda000bf06270 */
[----:B------:R-:W-:Y:S05]  /*00c0*/  @P0 EXIT ;  /* 0x000000000000094d */ /* 0x000fea0003800000 */
[----:B------:R-:W-:Y:S01]  /*00d0*/  UISETP.GE.U32.AND UP0, UPT, UR20, 0x8, UPT ;  /* 0x000000081400788c */ /* 0x000fe2000bf06070 */
[----:B------:R-:W-:Y:S02]  /*00e0*/  HFMA2 R12, -RZ, RZ, 0, 0 ;  /* 0x00000000ff0c7431 */ /* 0x000fe400000001ff */
[----:B------:R-:W-:Y:S01]  /*00f0*/  IMAD R13, R13, UR20, RZ ;  /* 0x000000140d0d7c24 */ /* 0x000fe2000f8e02ff */
[----:B------:R-:W-:Y:S01]  /*0100*/  UMOV UR4, URZ ;  /* 0x000000ff00047c82 */ /* 0x000fe20008000000 */
[----:B------:R-:W0:Y:S04]  /*0110*/  LDCU.64 UR18, c[0x0][0x358] ;  /* 0x00006b00ff1277ac */ /* 0x000e280008000a00 */
[----:B------:R-:W-:Y:S05]  /*0120*/  BRA.U !UP0, `(.L_x_0) ;  /* 0x0000000508047547 */ /* 0x000fea000b800000 */
[----:B------:R-:W1:Y:S01]  /*0130*/  LDCU.128 UR24, c[0x0][0x380] ;  /* 0x00007000ff1877ac */ /* 0x000e620008000c00 */
[----:B------:R-:W-:Y:S02]  /*0140*/  MOV R12, RZ ;  /* 0x000000ff000c7202 */ /* 0x000fe40000000f00 */
[----:B------:R-:W-:Y:S01]  /*0150*/  MOV R14, R0 ;  /* 0x00000000000e7202 */ /* 0x000fe20000000f00 */
[----:B------:R-:W-:-:S04]  /*0160*/  ULOP3.LUT UR4, UR20, 0x7ffffff8, URZ, 0xc0, !UPT ;  /* 0x7ffffff814047892 */ /* 0x000fc8000f8ec0ff */
[----:B------:R-:W-:Y:S01]  /*0170*/  UIADD3 UR5, UPT, UPT, -UR4, URZ, URZ ;  /* 0x000000ff04057290 */ /* 0x000fe2000fffe1ff */
[----:B-1----:R-:W-:Y:S01]  /*0180*/  MOV R2, UR24 ;  /* 0x0000001800027c02 */ /* 0x002fe20008000f00 */
[----:B------:R-:W-:Y:S01]  /*0190*/  UIMAD.WIDE UR6, UR20, 0x8, UR26 ;  /* 0x00000008140678a5 */ /* 0x000fe2000f8e021a */
[----:B------:R-:W-:Y:S01]  /*01a0*/  MOV R3, UR25 ;  /* 0x0000001900037c02 */ /* 0x000fe20008000f00 */
[----:B------:R-:W-:Y:S02]  /*01b0*/  UIMAD.WIDE UR8, UR20, 0xc, UR26 ;  /* 0x0000000c140878a5 */ /* 0x000fe4000f8e021a */
[----:B------:R-:W-:Y:S01]  /*01c0*/  UIMAD.WIDE UR10, UR20, 0x10, UR26 ;  /* 0x00000010140a78a5 */ /* 0x000fe2000f8e021a */
[----:B------:R-:W-:Y:S01]  /*01d0*/  IMAD.WIDE.U32 R2, R13, 0x4, R2 ;  /* 0x000000040d027825 */ /* 0x000fe200078e0002 */
[----:B------:R-:W-:Y:S02]  /*01e0*/  UIMAD.WIDE UR12, UR20, 0x14, UR26 ;  /* 0x00000014140c78a5 */ /* 0x000fe4000f8e021a */
[----:B------:R-:W-:Y:S01]  /*01f0*/  UIMAD.WIDE UR14, UR20, 0x18, UR26 ;  /* 0x00000018140e78a5 */ /* 0x000fe2000f8e021a */
[----:B------:R-:W-:Y:S01]  /*0200*/  IADD3 R2, P0, PT, R2, 0x10, RZ ;  /* 0x0000001002027810 */ /* 0x000fe20007f1e0ff */
[----:B------:R-:W-:-:S03]  /*0210*/  UIMAD.WIDE UR16, UR20, 0x1c, UR26 ;  /* 0x0000001c141078a5 */ /* 0x000fc6000f8e021a */
[----:B------:R-:W-:-:S09]  /*0220*/  IADD3.X R3, PT, PT, RZ, R3, RZ, P0, !PT ;  /* 0x00000003ff037210 */ /* 0x000fd200007fe4ff */
.L_x_1:
[----:B------:R-:W-:Y:S01]  /*0230*/  UIMAD.WIDE UR22, UR20, 0x4, UR26 ;  /* 0x00000004141678a5 */ /* 0x000fe2000f8e021a */
[----:B------:R-:W-:Y:S02]  /*0240*/  IMAD.MOV.U32 R23, RZ, RZ, 0x4 ;  /* 0x00000004ff177424 */ /* 0x000fe400078e00ff */
[----:B------:R-:W-:Y:S01]  /*0250*/  HFMA2 R11, -RZ, RZ, 0, 2.384185791015625e-07 ;  /* 0x00000004ff0b7431 */ /* 0x000fe200000001ff */
[----:B------:R-:W-:Y:S01]  /*0260*/  MOV R25, 0x4 ;  /* 0x0000000400197802 */ /* 0x000fe20000000f00 */
[----:B0-----:R-:W2:Y:S01]  /*0270*/  LDG.E R21, desc[UR18][R2.64+-0x10] ;  /* 0xfffff01202157981 */ /* 0x001ea2000c1e1900 */
[C---:B------:R-:W-:Y:S01]  /*0280*/  IMAD.WIDE R22, R14.reuse, R23, UR26 ;  /* 0x0000001a0e167e25 */ /* 0x040fe2000f8e0217 */
[----:B------:R-:W-:Y:S02]  /*0290*/  MOV R8, UR22 ;  /* 0x0000001600087c02 */ /* 0x000fe40008000f00 */
[----:B------:R-:W-:Y:S01]  /*02a0*/  MOV R9, UR23 ;  /* 0x0000001700097c02 */ /* 0x000fe20008000f00 */
[----:B------:R-:W3:Y:S02]  /*02b0*/  LDG.E R19, desc[UR18][R2.64+-0xc] ;  /* 0xfffff41202137981 */ /* 0x000ee4000c1e1900 */
[----:B------:R-:W-:-:S02]  /*02c0*/  IMAD.WIDE R8, R14, 0x4, R8 ;  /* 0x000000040e087825 */ /* 0x000fc400078e0208 */
[----:B------:R-:W2:Y:S01]  /*02d0*/  LDG.E R22, desc[UR18][R22.64] ;  /* 0x0000001216167981 */ /* 0x000ea2000c1e1900 */
[----:B------:R-:W-:Y:S01]  /*02e0*/  MOV R5, 0x4 ;  /* 0x0000000400057802 */ /* 0x000fe20000000f00 */
[C---:B------:R-:W-:Y:S02]  /*02f0*/  IMAD.WIDE R24, R14.reuse, R25, UR6 ;  /* 0x000000060e187e25 */ /* 0x040fe4000f8e0219 */
[----:B------:R0:W3:Y:S02]  /*0300*/  LDG.E R20, desc[UR18][R8.64] ;  /* 0x0000001208147981 */ /* 0x0000e4000c1e1900 */
[----:B------:R-:W-:Y:S02]  /*0310*/  IMAD.WIDE R10, R14, R11, UR8 ;  /* 0x000000080e0a7e25 */ /* 0x000fe4000f8e020b */
[----:B------:R-:W4:Y:S04]  /*0320*/  LDG.E R18, desc[UR18][R24.64] ;  /* 0x0000001218127981 */ /* 0x000f28000c1e1900 */
[----:B------:R-:W4:Y:S01]  /*0330*/  LDG.E R17, desc[UR18][R2.64+-0x8] ;  /* 0xfffff81202117981 */ /* 0x000f22000c1e1900 */
[----:B0-----:R-:W-:-:S02]  /*0340*/  HFMA2 R9, -RZ, RZ, 0, 2.384185791015625e-07 ;  /* 0x00000004ff097431 */ /* 0x001fc400000001ff */
[----:B------:R-:W-:Y:S01]  /*0350*/  IMAD.MOV.U32 R7, RZ, RZ, 0x4 ;  /* 0x00000004ff077424 */ /* 0x000fe200078e00ff */
[----:B------:R0:W5:Y:S01]  /*0360*/  LDG.E R16, desc[UR18][R10.64] ;  /* 0x000000120a107981 */ /* 0x000162000c1e1900 */
[----:B------:R-:W-:-:S03]  /*0370*/  IMAD.WIDE R4, R14, R5, UR10 ;  /* 0x0000000a0e047e25 */ /* 0x000fc6000f8e0205 */
[----:B------:R-:W5:Y:S01]  /*0380*/  LDG.E R15, desc[UR18][R2.64+-0x4] ;  /* 0xfffffc12020f7981 */ /* 0x000f62000c1e1900 */
[C---:B------:R-:W-:Y:S01]  /*0390*/  IMAD.WIDE R6, R14.reuse, R7, UR12 ;  /* 0x0000000c0e067e25 */ /* 0x040fe2000f8e0207 */
[----:B------:R-:W-:Y:S02]  /*03a0*/  MOV R27, 0x4 ;  /* 0x00000004001b7802 */ /* 0x000fe40000000f00 */
[----:B------:R1:W5:Y:S01]  /*03b0*/  LDG.E R4, desc[UR18][R4.64] ;  /* 0x0000001204047981 */ /* 0x000362000c1e1900 */
[----:B------:R-:W-:-:S03]  /*03c0*/  IMAD.WIDE R8, R14, R9, UR14 ;  /* 0x0000000e0e087e25 */ /* 0x000fc6000f8e0209 */
[----:B------:R-:W5:Y:S01]  /*03d0*/  LDG.E R23, desc[UR18][R2.64] ;  /* 0x0000001202177981 */ /* 0x000f62000c1e1900 */
[----:B0-----:R-:W-:-:S03]  /*03e0*/  IMAD.WIDE R10, R14, R27, UR16 ;  /* 0x000000100e0a7e25 */ /* 0x001fc6000f8e021b */
[----:B------:R-:W5:Y:S04]  /*03f0*/  LDG.E R7, desc[UR18][R6.64] ;  /* 0x0000001206077981 */ /* 0x000f68000c1e1900 */
[----:B------:R-:W5:Y:S04]  /*0400*/  LDG.E R24, desc[UR18][R2.64+0x4] ;  /* 0x0000041202187981 */ /* 0x000f68000c1e1900 */
[----:B------:R-:W5:Y:S04]  /*0410*/  LDG.E R8, desc[UR18][R8.64] ;  /* 0x0000001208087981 */ /* 0x000f68000c1e1900 */
[----:B------:R-:W5:Y:S04]  /*0420*/  LDG.E R25, desc[UR18][R2.64+0x8] ;  /* 0x0000081202197981 */ /* 0x000f68000c1e1900 */
[----:B------:R-:W5:Y:S04]  /*0430*/  LDG.E R10, desc[UR18][R10.64] ;  /* 0x000000120a0a7981 */ /* 0x000f68000c1e1900 */
[----:B------:R0:W5:Y:S01]  /*0440*/  LDG.E R27, desc[UR18][R2.64+0xc] ;  /* 0x00000c12021b7981 */ /* 0x000162000c1e1900 */
[----:B------:R-:W-:-:S04]  /*0450*/  UIADD3 UR5, UPT, UPT, UR5, 0x8, URZ ;  /* 0x0000000805057890 */ /* 0x000fc8000fffe0ff */
[----:B------:R-:W-:Y:S01]  /*0460*/  UISETP.NE.AND UP0, UPT, UR5, URZ, UPT ;  /* 0x000000ff0500728c */ /* 0x000fe2000bf05270 */
[----:B-1----:R-:W-:Y:S02]  /*0470*/  MOV R5, UR20 ;  /* 0x0000001400057c02 */ /* 0x002fe40008000f00 */
[----:B0-----:R-:W-:Y:S02]  /*0480*/  IADD3 R2, P0, PT, R2, 0x20, RZ ;  /* 0x0000002002027810 */ /* 0x001fe40007f1e0ff */
[----:B------:R-:W-:Y:S02]  /*0490*/  LEA R14, R5, R14, 0x3 ;  /* 0x0000000e050e7211 */ /* 0x000fe400078e18ff */
[----:B------:R-:W-:Y:S01]  /*04a0*/  IADD3.X R3, PT, PT, RZ, R3, RZ, P0, !PT ;  /* 0x00000003ff037210 */ /* 0x000fe200007fe4ff */
[----:B--2---:R-:W-:-:S04]  /*04b0*/  IMAD R21, R21, R22, R12 ;  /* 0x0000001615157224 */ /* 0x004fc800078e020c */
[----:B---3--:R-:W-:-:S04]  /*04c0*/  IMAD R19, R19, R20, R21 ;  /* 0x0000001413137224 */ /* 0x008fc800078e0215 */
[----:B----4-:R-:W-:-:S04]  /*04d0*/  IMAD R17, R17, R18, R19 ;  /* 0x0000001211117224 */ /* 0x010fc800078e0213 */
[----:B-----5:R-:W-:-:S04]  /*04e0*/  IMAD R15, R15, R16, R17 ;  /* 0x000000100f0f7224 */ /* 0x020fc800078e0211 */
[----:B------:R-:W-:-:S04]  /*04f0*/  IMAD R4, R23, R4, R15 ;  /* 0x0000000417047224 */ /* 0x000fc800078e020f */
[----:B------:R-:W-:-:S04]  /*0500*/  IMAD R4, R24, R7, R4 ;  /* 0x0000000718047224 */ /* 0x000fc800078e0204 */
[----:B------:R-:W-:-:S04]  /*0510*/  IMAD R4, R25, R8, R4 ;  /* 0x0000000819047224 */ /* 0x000fc800078e0204 */
[----:B------:R-:W-:Y:S01]  /*0520*/  IMAD R12, R27, R10, R4 ;  /* 0x0000000a1b0c7224 */ /* 0x000fe200078e0204 */
[----:B------:R-:W-:Y:S06]  /*0530*/  BRA.U UP0, `(.L_x_1) ;  /* 0xfffffffd003c7547 */ /* 0x000fec000b83ffff */
.L_x_0:
[----:B------:R-:W-:-:S04]  /*0540*/  ULOP3.LUT UR6, UR20, 0x7, URZ, 0xc0, !UPT ;  /* 0x0000000714067892 */ /* 0x000fc8000f8ec0ff */
[----:B------:R-:W-:-:S09]  /*0550*/  UISETP.NE.AND UP0, UPT, UR6, URZ, UPT ;  /* 0x000000ff0600728c */ /* 0x000fd2000bf05270 */
[----:B------:R-:W-:Y:S05]  /*0560*/  BRA.U !UP0, `(.L_x_2) ;  /* 0x0000000508387547 */ /* 0x000fea000b800000 */
[----:B------:R-:W-:Y:S02]  /*0570*/  UISETP.GE.U32.AND UP0, UPT, UR6, 0x4, UPT ;  /* 0x000000040600788c */ /* 0x000fe4000bf06070 */
[----:B------:R-:W-:-:S04]  /*0580*/  ULOP3.LUT UR5, UR20, 0x3, URZ, 0xc0, !UPT ;  /* 0x0000000314057892 */ /* 0x000fc8000f8ec0ff */
[----:B------:R-:W-:-:S03]  /*0590*/  UISETP.NE.AND UP1, UPT, UR5, URZ, UPT ;  /* 0x000000ff0500728c */ /* 0x000fc6000bf25270 */
[----:B------:R-:W-:Y:S08]  /*05a0*/  BRA.U !UP0, `(.L_x_3) ;  /* 0x00000001087c7547 */ /* 0x000ff0000b800000 */
[----:B------:R-:W1:Y:S01]  /*05b0*/  LDC.64 R6, c[0x0][0x388] ;  /* 0x0000e200ff067b82 */ /* 0x000e620000000a00 */
[----:B------:R-:W2:Y:S01]  /*05c0*/  LDCU.64 UR6, c[0x0][0x380] ;  /* 0x00007000ff0677ac */ /* 0x000ea20008000a00 */
[----:B------:R-:W-:Y:S01]  /*05d0*/  IMAD.U32 R9, RZ, RZ, UR4 ;  /* 0x00000004ff097e24 */ /* 0x000fe2000f8e00ff */
[C---:B------:R-:W-:Y:S02]  /*05e0*/  IADD3 R3, PT, PT, R13.reuse, UR4, RZ ;  /* 0x000000040d037c10 */ /* 0x040fe4000fffe0ff */
[----:B------:R-:W-:Y:S01]  /*05f0*/  IADD3 R10, P0, PT, R13, UR4, RZ ;  /* 0x000000040d0a7c10 */ /* 0x000fe2000ff1e0ff */
[----:B------:R-:W-:Y:S01]  /*0600*/  IMAD R9, R9, UR20, R0 ;  /* 0x0000001409097c24 */ /* 0x000fe2000f8e0200 */
[----:B------:R-:W-:Y:S01]  /*0610*/  MOV R11, UR20 ;  /* 0x00000014000b7c02 */ /* 0x000fe20008000f00 */
[----:B------:R-:W3:Y:S01]  /*0620*/  LDC.64 R4, c[0x0][0x380] ;  /* 0x0000e000ff047b82 */ /* 0x000ee20000000a00 */
[----:B------:R-:W-:Y:S01]  /*0630*/  MOV R15, UR20 ;  /* 0x00000014000f7c02 */ /* 0x000fe20008000f00 */
[----:B-1----:R-:W-:Y:S01]  /*0640*/  IMAD.WIDE R6, R9, 0x4, R6 ;  /* 0x0000000409067825 */ /* 0x002fe200078e0206 */
[----:B------:R-:W-:-:S05]  /*0650*/  MOV R9, UR20 ;  /* 0x0000001400097c02 */ /* 0x000fca0008000f00 */
[----:B------:R-:W-:Y:S02]  /*0660*/  IMAD.WIDE R8, R9, 0x4, R6 ;  /* 0x0000000409087825 */ /* 0x000fe400078e0206 */
[----:B0-----:R-:W4:Y:S02]  /*0670*/  LDG.E R6, desc[UR18][R6.64] ;  /* 0x0000001206067981 */ /* 0x001f24000c1e1900 */
[----:B---3--:R-:W-:Y:S01]  /*0680*/  IMAD.WIDE.U32 R4, R3, 0x4, R4 ;  /* 0x0000000403047825 */ /* 0x008fe200078e0004 */
[----:B------:R-:W-:Y:S01]  /*0690*/  IADD3.X R3, PT, PT, RZ, RZ, RZ, P0, !PT ;  /* 0x000000ffff037210 */ /* 0x000fe200007fe4ff */
[----:B------:R-:W3:Y:S01]  /*06a0*/  LDG.E R17, desc[UR18][R8.64] ;  /* 0x0000001208117981 */ /* 0x000ee2000c1e1900 */
[----:B--2---:R-:W-:-:S03]  /*06b0*/  LEA R2, P0, R10, UR6, 0x2 ;  /* 0x000000060a027c11 */ /* 0x004fc6000f8010ff */
[----:B------:R-:W4:Y:S01]  /*06c0*/  LDG.E R5, desc[UR18][R4.64] ;  /* 0x0000001204057981 */ /* 0x000f22000c1e1900 */
[----:B------:R-:W-:Y:S01]  /*06d0*/  LEA.HI.X R3, R10, UR7, R3, 0x2, P0 ;  /* 0x000000070a037c11 */ /* 0x000fe200080f1403 */
[----:B------:R-:W-:-:S04]  /*06e0*/  IMAD.WIDE R10, R11, 0x4, R8 ;  /* 0x000000040b0a7825 */ /* 0x000fc800078e0208 */
[----:B------:R-:W3:Y:S01]  /*06f0*/  LDG.E R16, desc[UR18][R2.64+0x4] ;  /* 0x0000041202107981 */ /* 0x000ee2000c1e1900 */
[----:B------:R-:W-:-:S03]  /*0700*/  IMAD.WIDE R14, R15, 0x4, R10 ;  /* 0x000000040f0e7825 */ /* 0x000fc600078e020a */
[----:B------:R-:W2:Y:S04]  /*0710*/  LDG.E R19, desc[UR18][R10.64] ;  /* 0x000000120a137981 */ /* 0x000ea8000c1e1900 */
[----:B------:R-:W2:Y:S04]  /*0720*/  LDG.E R18, desc[UR18][R2.64+0x8] ;  /* 0x0000081202127981 */ /* 0x000ea8000c1e1900 */
[----:B------:R-:W5:Y:S04]  /*0730*/  LDG.E R20, desc[UR18][R2.64+0xc] ;  /* 0x00000c1202147981 */ /* 0x000f68000c1e1900 */
[----:B------:R-:W5:Y:S01]  /*0740*/  LDG.E R14, desc[UR18][R14.64] ;  /* 0x000000120e0e7981 */ /* 0x000f62000c1e1900 */
[----:B------:R-:W-:Y:S01]  /*0750*/  UIADD3 UR4, UPT, UPT, UR4, 0x4, URZ ;  /* 0x0000000404047890 */ /* 0x000fe2000fffe0ff */
[----:B----4-:R-:W-:-:S04]  /*0760*/  IMAD R5, R5, R6, R12 ;  /* 0x0000000605057224 */ /* 0x010fc800078e020c */
[----:B---3--:R-:W-:-:S04]  /*0770*/  IMAD R5, R16, R17, R5 ;  /* 0x0000001110057224 */ /* 0x008fc800078e0205 */
[----:B--2---:R-:W-:-:S04]  /*0780*/  IMAD R5, R18, R19, R5 ;  /* 0x0000001312057224 */ /* 0x004fc800078e0205 */
[----:B-----5:R-:W-:-:S07]  /*0790*/  IMAD R12, R20, R14, R5 ;  /* 0x0000000e140c7224 */ /* 0x020fce00078e0205 */
.L_x_3:
[----:B------:R-:W-:Y:S05]  /*07a0*/  BRA.U !UP1, `(.L_x_2) ;  /* 0x0000000109a87547 */ /* 0x000fea000b800000 */
[----:B------:R-:W-:Y:S01]  /*07b0*/  UISETP.NE.AND UP0, UPT, UR5, 0x1, UPT ;  /* 0x000000010500788c */ /* 0x000fe2000bf05270 */
[----:B------:R-:W-:Y:S01]  /*07c0*/  MOV R7, UR4 ;  /* 0x0000000400077c02 */ /* 0x000fe20008000f00 */
[----:B------:R-:W-:Y:S02]  /*07d0*/  ULOP3.LUT UR5, UR20, 0x1, URZ, 0xc0, !UPT ;  /* 0x0000000114057892 */ /* 0x000fe4000f8ec0ff */
[----:B------:R-:W-:Y:S02]  /*07e0*/  MOV R15, UR20 ;  /* 0x00000014000f7c02 */ /* 0x000fe40008000f00 */
[----:B------:R-:W-:Y:S01]  /*07f0*/  UISETP.NE.U32.AND UP1, UPT, UR5, 0x1, UPT ;  /* 0x000000010500788c */ /* 0x000fe2000bf25070 */
[----:B------:R-:W-:-:S04]  /*0800*/  PLOP3.LUT P1, PT, PT, PT, UP0, 0x80, 0x8 ;  /* 0x000000000008781c */ /* 0x000fc80003f2f008 */
[----:B------:R-:W1:Y:S01]  /*0810*/  @UP0 LDCU.128 UR8, c[0x0][0x380] ;  /* 0x00007000ff0807ac */ /* 0x000e620008000c00 */
[----:B------:R-:W-:Y:S01]  /*0820*/  PLOP3.LUT P0, PT, PT, PT, UP1, 0x80, 0x8 ;  /* 0x000000000008781c */ /* 0x000fe20003f0f018 */
[----:B------:R-:W2:Y:S04]  /*0830*/  @UP0 LDCU.64 UR6, c[0x0][0x380] ;  /* 0x00007000ff0607ac */ /* 0x000ea80008000a00 */
[----:B------:R-:W3:Y:S03]  /*0840*/  @!UP1 LDCU.128 UR12, c[0x0][0x380] ;  /* 0x00007000ff0c97ac */ /* 0x000ee60008000c00 */
[C---:B------:R-:W-:Y:S02]  /*0850*/  @P1 IADD3 R3, PT, PT, R13.reuse, UR4, RZ ;  /* 0x000000040d031c10 */ /* 0x040fe4000fffe0ff */
[----:B------:R-:W-:Y:S01]  /*0860*/  @P1 IADD3 R6, P2, PT, R13, UR4, RZ ;  /* 0x000000040d061c10 */ /* 0x000fe2000ff5e0ff */
[----:B------:R-:W-:Y:S01]  /*0870*/  @UP0 UIADD3 UR4, UPT, UPT, UR4, 0x2, URZ ;  /* 0x0000000204040890 */ /* 0x000fe2000fffe0ff */
[----:B-1----:R-:W-:Y:S01]  /*0880*/  MOV R11, UR9 ;  /* 0x00000009000b7c02 */ /* 0x002fe20008000f00 */
[----:B------:R-:W-:Y:S01]  /*0890*/  IMAD.U32 R10, RZ, RZ, UR8 ;  /* 0x00000008ff0a7e24 */ /* 0x000fe2000f8e00ff */
[----:B------:R-:W-:-:S02]  /*08a0*/  MOV R4, UR10 ;  /* 0x0000000a00047c02 */ /* 0x000fc40008000f00 */
[----:B------:R-:W-:Y:S01]  /*08b0*/  MOV R5, UR11 ;  /* 0x0000000b00057c02 */ /* 0x000fe20008000f00 */
[----:B------:R-:W-:-:S04]  /*08c0*/  @P1 IMAD.WIDE.U32 R10, R3, 0x4, R10 ;  /* 0x00000004030a1825 */ /* 0x000fc800078e000a */
[----:B------:R-:W-:Y:S01]  /*08d0*/  @P1 IMAD R3, R7, UR20, R0 ;  /* 0x0000001407031c24 */ /* 0x000fe2000f8e0200 */
[----:B------:R-:W-:Y:S01]  /*08e0*/  @P1 IADD3.X R7, PT, PT, RZ, RZ, RZ, P2, !PT ;  /* 0x000000ffff071210 */ /* 0x000fe200017fe4ff */
[----:B------:R-:W-:Y:S01]  /*08f0*/  IMAD.U32 R19, RZ, RZ, UR4 ;  /* 0x00000004ff137e24 */ /* 0x000fe2000f8e00ff */
[C---:B--2---:R-:W-:Y:S01]  /*0900*/  @P1 LEA R2, P2, R6.reuse, UR6, 0x2 ;  /* 0x0000000606021c11 */ /* 0x044fe2000f8410ff */
[----:B------:R-:W-:Y:S01]  /*0910*/  @P1 IMAD.WIDE R4, R3, 0x4, R4 ;  /* 0x0000000403041825 */ /* 0x000fe200078e0204 */
[----:B------:R-:W-:Y:S01]  /*0920*/  @!P0 IADD3 R17, PT, PT, R13, UR4, RZ ;  /* 0x000000040d118c10 */ /* 0x000fe2000fffe0ff */
[----:B0-----:R-:W2:Y:S01]  /*0930*/  @P1 LDG.E R11, desc[UR18][R10.64] ;  /* 0x000000120a0b1981 */ /* 0x001ea2000c1e1900 */
[----:B------:R-:W-:Y:S01]  /*0940*/  @P1 LEA.HI.X R3, R6, UR7, R7, 0x2, P2 ;  /* 0x0000000706031c11 */ /* 0x000fe200090f1407 */
[----:B------:R-:W-:Y:S01]  /*0950*/  @!P0 IMAD R19, R19, UR20, R0 ;  /* 0x0000001413138c24 */ /* 0x000fe2000f8e0200 */
[----:B---3--:R-:W-:Y:S01]  /*0960*/  MOV R6, UR12 ;  /* 0x0000000c00067c02 */ /* 0x008fe20008000f00 */
[----:B------:R-:W-:Y:S01]  /*0970*/  @P1 IMAD.WIDE R14, R15, 0x4, R4 ;  /* 0x000000040f0e1825 */ /* 0x000fe200078e0204 */
[----:B------:R-:W-:Y:S01]  /*0980*/  MOV R7, UR13 ;  /* 0x0000000d00077c02 */ /* 0x000fe20008000f00 */
[----:B------:R-:W2:Y:S01]  /*0990*/  @P1 LDG.E R4, desc[UR18][R4.64] ;  /* 0x0000001204041981 */ /* 0x000ea2000c1e1900 */
[----:B------:R-:W-:-:S02]  /*09a0*/  MOV R8, UR14 ;  /* 0x0000000e00087c02 */ /* 0x000fc40008000f00 */
[----:B------:R-:W-:Y:S01]  /*09b0*/  MOV R9, UR15 ;  /* 0x0000000f00097c02 */ /* 0x000fe20008000f00 */
[----:B------:R-:W-:Y:S01]  /*09c0*/  @!P0 IMAD.WIDE.U32 R6, R17, 0x4, R6 ;  /* 0x0000000411068825 */ /* 0x000fe200078e0006 */
[----:B------:R-:W3:Y:S03]  /*09d0*/  @P1 LDG.E R14, desc[UR18][R14.64] ;  /* 0x000000120e0e1981 */ /* 0x000ee6000c1e1900 */
[----:B------:R-:W-:Y:S01]  /*09e0*/  @!P0 IMAD.WIDE R8, R19, 0x4, R8 ;  /* 0x0000000413088825 */ /* 0x000fe200078e0208 */
[----:B------:R-:W3:Y:S04]  /*09f0*/  @P1 LDG.E R2, desc[UR18][R2.64+0x4] ;  /* 0x0000041202021981 */ /* 0x000ee8000c1e1900 */
[----:B------:R-:W4:Y:S04]  /*0a00*/  @!P0 LDG.E R7, desc[UR18][R6.64] ;  /* 0x0000001206078981 */ /* 0x000f28000c1e1900 */
[----:B------:R-:W4:Y:S01]  /*0a10*/  @!P0 LDG.E R8, desc[UR18][R8.64] ;  /* 0x0000001208088981 */ /* 0x000f22000c1e1900 */
[----:B--2---:R-:W-:-:S04]  /*0a20*/  @P1 IMAD R11, R11, R4, R12 ;  /* 0x000000040b0b1224 */ /* 0x004fc800078e020c */
[----:B---3--:R-:W-:-:S04]  /*0a30*/  @P1 IMAD R12, R2, R14, R11 ;  /* 0x0000000e020c1224 */ /* 0x008fc800078e020b */
[----:B----4-:R-:W-:-:S07]  /*0a40*/  @!P0 IMAD R12, R7, R8, R12 ;  /* 0x00000008070c8224 */ /* 0x010fce00078e020c */
.L_x_2:
[----:B------:R-:W1:Y:S01]  /*0a50*/  LDC.64 R2, c[0x0][0x390] ;  /* 0x0000e400ff027b82 */ /* 0x000e620000000a00 */
[----:B------:R-:W-:-:S05]  /*0a60*/  IADD3 R13, PT, PT, R0, R13, RZ ;  /* 0x0000000d000d7210 */ /* 0x000fca0007ffe0ff */
[----:B-1----:R-:W-:-:S05]  /*0a70*/  IMAD.WIDE R2, R13, 0x4, R2 ;  /* 0x000000040d027825 */ /* 0x002fca00078e0202 */
[----:B0-----:R-:W-:Y:S01]  /*0a80*/  STG.E desc[UR18][R2.64], R12 ;  /* 0x0000000c02007986 */ /* 0x001fe2000c101912 */
[----:B------:R-:W-:Y:S05]  /*0a90*/  EXIT ;  /* 0x000000000000794d */ /* 0x000fea0003800000 */
.L_x_4:
[----:B------:R-:W-:-:S00]  /*0aa0*/  BRA `(.L_x_4) ;  /* 0xfffffffc00fc7947 */ /* 0x000fc0000383ffff */
[----:B------:R-:W-:-:S00]  /*0ab0*/  NOP ;  /* 0x0000000000007918 */ /* 0x000fc00000000000 */
        /* <DEDUP_REMOVED lines=12> */
.L_x_6:


//--------------------- .text._Z10stencil_2DPiS_  --------------------------
	.section	.text._Z10stencil_2DPiS_,"ax",@progbits
	.align	128
        .global         _Z10stencil_2DPiS_
        .type           _Z10stencil_2DPiS_,@function
        .size           _Z10stencil_2DPiS_,(.L_x_7 - _Z10stencil_2DPiS_)
        .other          _Z10stencil_2DPiS_,@"STO_CUDA_ENTRY STV_DEFAULT"
_Z10stencil_2DPiS_:
.text._Z10stencil_2DPiS_:
[----:B------:R-:W-:Y:S01]  /*0000*/  LDC R1, c[0x0][0x37c] ;  /* 0x0000df00ff017b82 */ /* 0x000fe20000000800 */
[----:B------:R-:W0:Y:S07]  /*0010*/  S2R R16, SR_TID.X ;  /* 0x0000000000107919 */ /* 0x000e2e0000002100 */
[----:B------:R-:W1:Y:S01]  /*0020*/  S2UR UR6, SR_CTAID.X ;  /* 0x00000000000679c3 */ /* 0x000e620000002500 */
[----:B------:R-:W2:Y:S01]  /*0030*/  LDCU.64 UR4, c[0x0][0x358] ;  /* 0x00006b00ff0477ac */ /* 0x000ea20008000a00 */
[----:B------:R-:W3:Y:S06]  /*0040*/  S2R R9, SR_TID.Y ;  /* 0x0000000000097919 */ /* 0x000eec0000002200 */
[----:B------:R-:W1:Y:S08]  /*0050*/  LDC R5, c[0x0][0x360] ;  /* 0x0000d800ff057b82 */ /* 0x000e700000000800 */
[----:B------:R-:W4:Y:S08]  /*0060*/  S2UR UR7, SR_CTAID.Y ;  /* 0x00000000000779c3 */ /* 0x000f300000002600 */
[----:B------:R-:W4:Y:S01]  /*0070*/  LDC R4, c[0x0][0x364] ;  /* 0x0000d900ff047b82 */ /* 0x000f220000000800 */
[----:B0-----:R-:W-:-:S07]  /*0080*/  ISETP.GT.U32.AND P0, PT, R16, 0x2, PT ;  /* 0x000000021000780c */ /* 0x001fce0003f04070 */
[----:B------:R-:W0:Y:S01]  /*0090*/  LDC.64 R2, c[0x0][0x380] ;  /* 0x0000e000ff027b82 */ /* 0x000e220000000a00 */
[----:B-1----:R-:W-:Y:S01]  /*00a0*/  IMAD R0, R5, UR6, R16 ;  /* 0x0000000605007c24 */ /* 0x002fe2000f8e0210 */
[----:B---3--:R-:W-:Y:S01]  /*00b0*/  ISETP.GT.U32.AND P1, PT, R9, 0x2, PT ;  /* 0x000000020900780c */ /* 0x008fe20003f24070 */
[----:B----4-:R-:W-:-:S04]  /*00c0*/  IMAD R5, R4, UR7, R9 ;  /* 0x0000000704057c24 */ /* 0x010fc8000f8e0209 */
[----:B------:R-:W-:-:S04]  /*00d0*/  IMAD R0, R0, 0x206, R5 ;  /* 0x0000020600007824 */ /* 0x000fc800078e0205 */
[----:B0-----:R-:W-:-:S05]  /*00e0*/  IMAD.WIDE R2, R0, 0x4, R2 ;  /* 0x0000000400027825 */ /* 0x001fca00078e0202 */
[----:B--2---:R-:W2:Y:S04]  /*00f0*/  LDG.E R4, desc[UR4][R2.64] ;  /* 0x0000000402047981 */ /* 0x004ea8000c1e1900 */
[----:B------:R-:W3:Y:S04]  /*0100*/  @!P0 LDG.E R8, desc[UR4][R2.64+-0x1848] ;  /* 0xffe7b80402088981 */ /* 0x000ee8000c1e1900 */
[----:B------:R-:W4:Y:S04]  /*0110*/  @!P0 LDG.E R10, desc[UR4][R2.64+0x10300] ;  /* 0x01030004020a8981 */ /* 0x000f28000c1e1900 */
[----:B------:R-:W5:Y:S04]  /*0120*/  @!P1 LDG.E R12, desc[UR4][R2.64+-0xc] ;  /* 0xfffff404020c9981 */ /* 0x000f68000c1e1900 */
[----:B------:R-:W5:Y:S01]  /*0130*/  @!P1 LDG.E R14, desc[UR4][R2.64+0x80] ;  /* 0x00008004020e9981 */ /* 0x000f62000c1e1900 */
[----:B------:R-:W-:Y:S01]  /*0140*/  MOV R5, 0x400 ;  /* 0x0000040000057802 */ /* 0x000fe20000000f00 */
[----:B------:R-:W0:Y:S03]  /*0150*/  S2R R6, SR_CgaCtaId ;  /* 0x0000000000067919 */ /* 0x000e260000008800 */
[----:B0-----:R-:W-:-:S05]  /*0160*/  LEA R5, R6, R5, 0x18 ;  /* 0x0000000506057211 */ /* 0x001fca00078ec0ff */
[--C-:B------:R-:W-:Y:S02]  /*0170*/  IMAD R6, R16, 0x98, R5.reuse ;  /* 0x0000009810067824 */ /* 0x100fe400078e0205 */
[----:B------:R-:W-:-:S03]  /*0180*/  IMAD R7, R9, 0x4, R5 ;  /* 0x0000000409077824 */ /* 0x000fc600078e0205 */
[----:B------:R-:W-:Y:S01]  /*0190*/  LEA R5, R9, R6, 0x2 ;  /* 0x0000000609057211 */ /* 0x000fe200078e10ff */
[----:B------:R-:W-:-:S04]  /*01a0*/  IMAD R7, R16, 0x98, R7 ;  /* 0x0000009810077824 */ /* 0x000fc800078e0207 */
[----:B--2---:R-:W-:Y:S04]  /*01b0*/  STS [R5+0x1d4], R4 ;  /* 0x0001d40405007388 */ /* 0x004fe80000000800 */
[----:B---3--:R-:W-:Y:S04]  /*01c0*/  @!P0 STS [R5+0xc], R8 ;  /* 0x00000c0805008388 */ /* 0x008fe80000000800 */
[----:B----4-:R-:W-:Y:S04]  /*01d0*/  @!P0 STS [R5+0x14d4], R10 ;  /* 0x0014d40a05008388 */ /* 0x010fe80000000800 */
[----:B-----5:R-:W-:Y:S04]  /*01e0*/  @!P1 STS [R5+0x1c8], R12 ;  /* 0x0001c80c05009388 */ /* 0x020fe80000000800 */
[----:B------:R-:W-:Y:S01]  /*01f0*/  @!P1 STS [R5+0x254], R14 ;  /* 0x0002540e05009388 */ /* 0x000fe20000000800 */
[----:B------:R-:W-:Y:S06]  /*0200*/  BAR.SYNC.DEFER_BLOCKING 0x0 ;  /* 0x0000000000007b1d */ /* 0x000fec0000010000 */
[----:B------:R-:W-:Y:S04]  /*0210*/  LDS R2, [R7+0xc] ;  /* 0x00000c0007027984 */ /* 0x000fe80000000800 */
[----:B------:R-:W-:Y:S04]  /*0220*/  LDS R3, [R5+0x1c8] ;  /* 0x0001c80005037984 */ /* 0x000fe80000000800 */
[----:B------:R-:W0:Y:S04]  /*0230*/  LDS R6, [R7+0xa4] ;  /* 0x0000a40007067984 */ /* 0x000e280000000800 */
[----:B------:R-:W-:Y:S04]  /*0240*/  LDS R9, [R5+0x1cc] ;  /* 0x0001cc0005097984 */ /* 0x000fe80000000800 */
[----:B------:R-:W1:Y:S04]  /*0250*/  LDS R11, [R7+0x13c] ;  /* 0x00013c00070b7984 */ /* 0x000e680000000800 */
[----:B------:R-:W2:Y:S04]  /*0260*/  LDS R13, [R5+0x1d0] ;  /* 0x0001d000050d7984 */ /* 0x000ea80000000800 */
[----:B------:R-:W3:Y:S04]  /*0270*/  LDS R15, [R7+0x1d4] ;  /* 0x0001d400070f7984 */ /* 0x000ee80000000800 */
[----:B------:R-:W-:Y:S04]  /*0280*/  LDS R17, [R7+0x26c] ;  /* 0x00026c0007117984 */ /* 0x000fe80000000800 */
[----:B------:R-:W4:Y:S04]  /*0290*/  LDS R4, [R5+0x1d8] ;  /* 0x0001d80005047984 */ /* 0x000f280000000800 */
[----:B------:R-:W-:Y:S04]  /*02a0*/  LDS R19, [R7+0x304] ;  /* 0x0003040007137984 */ /* 0x000fe80000000800 */
[----:B------:R-:W5:Y:S04]  /*02b0*/  LDS R8, [R5+0x1dc] ;  /* 0x0001dc0005087984 */ /* 0x000f680000000800 */
[----:B------:R-:W-:Y:S04]  /*02c0*/  LDS R21, [R7+0x39c] ;  /* 0x00039c0007157984 */ /* 0x000fe80000000800 */
[----:B------:R-:W5:Y:S01]  /*02d0*/  LDS R10, [R5+0x1e0] ;  /* 0x0001e000050a7984 */ /* 0x000f620000000800 */
[----:B0-----:R-:W-:-:S02]  /*02e0*/  IADD3 R6, PT, PT, R6, R2, R3 ;  /* 0x0000000206067210 */ /* 0x001fc40007ffe003 */
[----:B------:R-:W0:Y:S02]  /*02f0*/  LDC.64 R2, c[0x0][0x388] ;  /* 0x0000e200ff027b82 */ /* 0x000e240000000a00 */
[----:B-1----:R-:W-:-:S05]  /*0300*/  IADD3 R6, PT, PT, R11, R6, R9 ;  /* 0x000000060b067210 */ /* 0x002fca0007ffe009 */
[----:B--2---:R-:W-:-:S05]  /*0310*/  IMAD.IADD R6, R6, 0x1, R13 ;  /* 0x0000000106067824 */ /* 0x004fca00078e020d */
[----:B---3--:R-:W-:-:S04]  /*0320*/  LEA R6, R15, R6, 0x1 ;  /* 0x000000060f067211 */ /* 0x008fc800078e08ff */
[----:B----4-:R-:W-:Y:S01]  /*0330*/  IADD3 R4, PT, PT, R4, R17, R6 ;  /* 0x0000001104047210 */ /* 0x010fe20007ffe006 */
[----:B0-----:R-:W-:-:S03]  /*0340*/  IMAD.WIDE R2, R0, 0x4, R2 ;  /* 0x0000000400027825 */ /* 0x001fc600078e0202 */
[----:B-----5:R-:W-:-:S04]  /*0350*/  IADD3 R4, PT, PT, R8, R19, R4 ;  /* 0x0000001308047210 */ /* 0x020fc80007ffe004 */
[----:B------:R-:W-:-:S05]  /*0360*/  IADD3 R4, PT, PT, R10, R21, R4 ;  /* 0x000000150a047210 */ /* 0x000fca0007ffe004 */
[----:B------:R-:W-:-:S05]  /*0370*/  IMAD.IADD R15, R4, 0x1, -R15 ;  /* 0x00000001040f7824 */ /* 0x000fca00078e0a0f */
[----:B------:R-:W-:Y:S01]  /*0380*/  STG.E desc[UR4][R2.64], R15 ;  /* 0x0000000f02007986 */ /* 0x000fe2000c101904 */
[----:B------:R-:W-:Y:S05]  /*0390*/  EXIT ;  /* 0x000000000000794d */ /* 0x000fea0003800000 */
.L_x_5:
        /* <DEDUP_REMOVED lines=14> */
.L_x_7:


//--------------------- .nv.shared.reserved.0     --------------------------
	.section	.nv.shared.reserved.0,"aw",@nobits
	.weak		__nv_reservedSMEM_offset_0_alias
	.size		__nv_reservedSMEM_offset_0_alias, 0, 64
	.other		__nv_reservedSMEM_offset_0_alias,@"STO_CUDA_RESERVED_SHARED STV_DEFAULT"
__nv_reservedSMEM_offset_0_alias:
	.zero		0
	.zero		64


//--------------------- .nv.shared._Z10stencil_2DPiS_ --------------------------
	.section	.nv.shared._Z10stencil_2DPiS_,"aw",@nobits
	.sectionflags	@""
	.align	4
.nv.shared._Z10stencil_2DPiS_:
	.zero		6800


//--------------------- .nv.constant0._Z18mult_square_matrixPiS_S_i --------------------------
	.section	.nv.constant0._Z18mult_square_matrixPiS_S_i,"a",@progbits
	.sectionflags	@""
	.align	4
.nv.constant0._Z18mult_square_matrixPiS_S_i:
	.zero		924


//--------------------- .nv.constant0._Z10stencil_2DPiS_ --------------------------
	.section	.nv.constant0._Z10stencil_2DPiS_,"a",@progbits
	.sectionflags	@""
	.align	4
.nv.constant0._Z10stencil_2DPiS_:
	.zero		912


//--------------------- SYMBOLS --------------------------

	.type		.nv.reservedSmem.offset0,@object
	.size		.nv.reservedSmem.offset0,0x4
	.type		.nv.reservedSmem.cap,@object
	.size		.nv.reservedSmem.cap,0x4
